//
// Generated by NVIDIA NVVM Compiler
//
// Compiler Build ID: CL-36424714
// Cuda compilation tools, release 13.0, V13.0.88
// Based on NVVM 20.0.0
//

.version 9.0
.target sm_100
.address_size 64

	// .globl	_Z4initPi

.visible .entry _Z4initPi(
	.param .u64 .ptr .align 1 _Z4initPi_param_0
)
{
	.reg .b32 	%r<5>;
	.reg .b64 	%rd<5>;

	ld.param.u64 	%rd1, [_Z4initPi_param_0];
	cvta.to.global.u64 	%rd2, %rd1;
	mov.u32 	%r1, %tid.x;
	mov.u32 	%r2, %ctaid.x;
	mov.u32 	%r3, %ntid.x;
	mad.lo.s32 	%r4, %r2, %r3, %r1;
	mul.wide.s32 	%rd3, %r4, 4;
	add.s64 	%rd4, %rd2, %rd3;
	st.global.u32 	[%rd4], %r4;
	ret;

}


// ===== COMPILED SASS (sm_100) =====

	.target	sm_100

	.elftype	@"ET_EXEC"


//--------------------- .note.nv.tkinfo           --------------------------
	.section	.note.nv.tkinfo,"",@"SHT_NOTE"
	.sectionflags	@"SHF_NOTE_NV_TKINFO"
	.tkinfo
        /*0018*/ 	.word	0x00000002
        /*0030*/ 	.string	""
        /*0030*/ 	.string	"ptxas"
        /*0030*/ 	.string	"Cuda compilation tools, release 13.0, V13.0.88"
        /*0030*/ 	.string	"Build cuda_13.0.r13.0/compiler.36424714_0"
        /*0030*/ 	.string	"-arch sm_100 -m 64 "



//--------------------- .note.nv.cuinfo           --------------------------
	.section	.note.nv.cuinfo,"",@"SHT_NOTE"
	.sectionflags	@"SHF_NOTE_NV_CUINFO"
        /*0018*/ 	.short	0x0002
        /*001a*/ 	.short	0x0064
        /*001c*/ 	.short	0x0082
	.zero		2


//--------------------- .nv.info                  --------------------------
	.section	.nv.info,"",@"SHT_CUDA_INFO"
	.align	4


	//----- nvinfo : EIATTR_REGCOUNT
	.align		4
        /*0000*/ 	.byte	0x04, 0x2f
        /*0002*/ 	.short	(.L_1 - .L_0)
	.align		4
.L_0:
        /*0004*/ 	.word	index@(_Z4initPi)
        /*0008*/ 	.word	0x00000008


	//----- nvinfo : EIATTR_FRAME_SIZE
	.align		4
.L_1:
        /*000c*/ 	.byte	0x04, 0x11
        /*000e*/ 	.short	(.L_3 - .L_2)
	.align		4
.L_2:
        /*0010*/ 	.word	index@(_Z4initPi)
        /*0014*/ 	.word	0x00000000


	//----- nvinfo : EIATTR_MIN_STACK_SIZE
	.align		4
.L_3:
        /*0018*/ 	.byte	0x04, 0x12
        /*001a*/ 	.short	(.L_5 - .L_4)
	.align		4
.L_4:
        /*001c*/ 	.word	index@(_Z4initPi)
        /*0020*/ 	.word	0x00000000
.L_5:


//--------------------- .nv.compat                --------------------------
	.section	.nv.compat,"",@"SHT_CUDA_COMPAT_INFO"
	.align	4
        /*0000*/ 	.byte	0x02, 0x09, 0x00, 0x00, 0x02, 0x02, 0x01, 0x00, 0x02, 0x05, 0x05, 0x00, 0x03, 0x07, 0x01, 0x01
        /*0010*/ 	.byte	0x02, 0x03, 0x00, 0x00, 0x02, 0x06, 0x01, 0x00, 0x04, 0x0b, 0x08, 0x00, 0x09, 0x00, 0x00, 0x00
        /*0020*/ 	.byte	0x00, 0x00, 0x00, 0x00


//--------------------- .nv.info._Z4initPi        --------------------------
	.section	.nv.info._Z4initPi,"",@"SHT_CUDA_INFO"
	.sectionflags	@""
	.align	4


	//----- nvinfo : EIATTR_CUDA_API_VERSION
	.align		4
        /*0000*/ 	.byte	0x04, 0x37
        /*0002*/ 	.short	(.L_7 - .L_6)
.L_6:
        /*0004*/ 	.word	0x00000082


	//----- nvinfo : EIATTR_KPARAM_INFO
	.align		4
.L_7:
        /*0008*/ 	.byte	0x04, 0x17
        /*000a*/ 	.short	(.L_9 - .L_8)
.L_8:
        /*000c*/ 	.word	0x00000000
        /*0010*/ 	.short	0x0000
        /*0012*/ 	.short	0x0000
        /*0014*/ 	.byte	0x00, 0xf5, 0x21, 0x00


	//----- nvinfo : EIATTR_SPARSE_MMA_MASK
	.align		4
.L_9:
        /*0018*/ 	.byte	0x03, 0x50
        /*001a*/ 	.short	0x0000


	//----- nvinfo : EIATTR_MAXREG_COUNT
	.align		4
        /*001c*/ 	.byte	0x03, 0x1b
        /*001e*/ 	.short	0x00ff


	//----- nvinfo : EIATTR_MERCURY_ISA_VERSION
	.align		4
        /*0020*/ 	.byte	0x03, 0x5f
        /*0022*/ 	.short	0x0101


	//----- nvinfo : EIATTR_VRC_CTA_INIT_COUNT
	.align		4
        /*0024*/ 	.byte	0x02, 0x4a
	.zero		1
	.zero		1


	//----- nvinfo : EIATTR_EXIT_INSTR_OFFSETS
	.align		4
        /*0028*/ 	.byte	0x04, 0x1c
        /*002a*/ 	.short	(.L_11 - .L_10)


	//   ....[0]....
.L_10:
        /*002c*/ 	.word	0x00000090


	//----- nvinfo : EIATTR_CBANK_PARAM_SIZE
	.align		4
.L_11:
        /*0030*/ 	.byte	0x03, 0x19
        /*0032*/ 	.short	0x0008


	//----- nvinfo : EIATTR_PARAM_CBANK
	.align		4
        /*0034*/ 	.byte	0x04, 0x0a
        /*0036*/ 	.short	(.L_13 - .L_12)
	.align		4
.L_12:
        /*0038*/ 	.word	index@(.nv.constant0._Z4initPi)
        /*003c*/ 	.short	0x0380
        /*003e*/ 	.short	0x0008


	//----- nvinfo : EIATTR_SW_WAR
	.align		4
.L_13:
        /*0040*/ 	.byte	0x04, 0x36
        /*0042*/ 	.short	(.L_15 - .L_14)
.L_14:
        /*0044*/ 	.word	0x00000008
.L_15:


//--------------------- .nv.callgraph             --------------------------
	.section	.nv.callgraph,"",@"SHT_CUDA_CALLGRAPH"
	.align	4
	.sectionentsize	8
	.align		4
        /*0000*/ 	.word	0x00000000
	.align		4
        /*0004*/ 	.word	0xffffffff
	.align		4
        /*0008*/ 	.word	0x00000000
	.align		4
        /*000c*/ 	.word	0xfffffffe
	.align		4
        /*0010*/ 	.word	0x00000000
	.align		4
        /*0014*/ 	.word	0xfffffffd
	.align		4
        /*0018*/ 	.word	0x00000000
	.align		4
        /*001c*/ 	.word	0xfffffffc


//--------------------- .text._Z4initPi           --------------------------
	.section	.text._Z4initPi,"ax",@progbits
	.align	128
        .global         _Z4initPi
        .type           _Z4initPi,@function
        .size           _Z4initPi,(.L_x_1 - _Z4initPi)
        .other          _Z4initPi,@"STO_CUDA_ENTRY STV_DEFAULT"
_Z4initPi:
.text._Z4initPi:
[----:B------:R-:W-:Y:S01]  /*0000*/  LDC R1, c[0x0][0x37c] ;  /* 0x0000df00ff017b82 */ /* 0x000fe20000000800 */
[----:B------:R-:W0:Y:S07]  /*0010*/  S2R R5, SR_TID.X ;  /* 0x0000000000057919 */ /* 0x000e2e0000002100 */
[----:B------:R-:W0:Y:S01]  /*0020*/  S2UR UR6, SR_CTAID.X ;  /* 0x00000000000679c3 */ /* 0x000e220000002500 */
[----:B------:R-:W1:Y:S07]  /*0030*/  LDCU.64 UR4, c[0x0][0x358] ;  /* 0x00006b00ff0477ac */ /* 0x000e6e0008000a00 */
[----:B------:R-:W0:Y:S08]  /*0040*/  LDC R0, c[0x0][0x360] ;  /* 0x0000d800ff007b82 */ /* 0x000e300000000800 */
[----:B------:R-:W2:Y:S01]  /*0050*/  LDC.64 R2, c[0x0][0x380] ;  /* 0x0000e000ff027b82 */ /* 0x000ea20000000a00 */
[----:B0-----:R-:W-:-:S04]  /*0060*/  IMAD R5, R0, UR6, R5 ;  /* 0x0000000600057c24 */ /* 0x001fc8000f8e0205 */
[----:B--2---:R-:W-:-:S05]  /*0070*/  IMAD.WIDE R2, R5, 0x4, R2 ;  /* 0x0000000405027825 */ /* 0x004fca00078e0202 */
[----:B-1----:R-:W-:Y:S01]  /*0080*/  STG.E desc[UR4][R2.64], R5 ;  /* 0x0000000502007986 */ /* 0x002fe2000c101904 */
[----:B------:R-:W-:Y:S05]  /*0090*/  EXIT ;  /* 0x000000000000794d */ /* 0x000fea0003800000 */
.L_x_0:
[----:B------:R-:W-:-:S00]  /*00a0*/  BRA `(.L_x_0) ;  /* 0xfffffffc00fc7947 */ /* 0x000fc0000383ffff */
[----:B------:R-:W-:-:S00]  /*00b0*/  NOP ;  /* 0x0000000000007918 */ /* 0x000fc00000000000 */
        /* <DEDUP_REMOVED lines=12> */
.L_x_1:


//--------------------- .nv.shared.reserved.0     --------------------------
	.section	.nv.shared.reserved.0,"aw",@nobits
	.weak		__nv_reservedSMEM_offset_0_alias
	.size		__nv_reservedSMEM_offset_0_alias, 0, 64
	.other		__nv_reservedSMEM_offset_0_alias,@"STO_CUDA_RESERVED_SHARED STV_DEFAULT"
__nv_reservedSMEM_offset_0_alias:
	.zero		0
	.zero		64


//--------------------- .nv.constant0._Z4initPi   --------------------------
	.section	.nv.constant0._Z4initPi,"a",@progbits
	.sectionflags	@""
	.align	4
.nv.constant0._Z4initPi:
	.zero		904


//--------------------- SYMBOLS --------------------------

	.type		.nv.reservedSmem.offset0,@object
	.size		.nv.reservedSmem.offset0,0x4
